//
// Generated by NVIDIA NVVM Compiler
//
// Compiler Build ID: CL-36424714
// Cuda compilation tools, release 13.0, V13.0.88
// Based on NVVM 20.0.0
//

.version 9.0
.target sm_100
.address_size 64

	// .globl	_Z7addVectPiS_S_i

.visible .entry _Z7addVectPiS_S_i(
	.param .u64 .ptr .align 1 _Z7addVectPiS_S_i_param_0,
	.param .u64 .ptr .align 1 _Z7addVectPiS_S_i_param_1,
	.param .u64 .ptr .align 1 _Z7addVectPiS_S_i_param_2,
	.param .u32 _Z7addVectPiS_S_i_param_3
)
{
	.reg .pred 	%p<2>;
	.reg .b32 	%r<9>;
	.reg .b64 	%rd<11>;

	ld.param.u64 	%rd1, [_Z7addVectPiS_S_i_param_0];
	ld.param.u64 	%rd2, [_Z7addVectPiS_S_i_param_1];
	ld.param.u64 	%rd3, [_Z7addVectPiS_S_i_param_2];
	ld.param.u32 	%r2, [_Z7addVectPiS_S_i_param_3];
	mov.u32 	%r3, %ctaid.x;
	mov.u32 	%r4, %ntid.x;
	mov.u32 	%r5, %tid.x;
	mad.lo.s32 	%r1, %r3, %r4, %r5;
	setp.ge.s32 	%p1, %r1, %r2;
	@%p1 bra 	$L__BB0_2;
	cvta.to.global.u64 	%rd4, %rd2;
	cvta.to.global.u64 	%rd5, %rd3;
	cvta.to.global.u64 	%rd6, %rd1;
	mul.wide.s32 	%rd7, %r1, 4;
	add.s64 	%rd8, %rd4, %rd7;
	ld.global.u32 	%r6, [%rd8];
	add.s64 	%rd9, %rd5, %rd7;
	ld.global.u32 	%r7, [%rd9];
	add.s32 	%r8, %r7, %r6;
	add.s64 	%rd10, %rd6, %rd7;
	st.global.u32 	[%rd10], %r8;
$L__BB0_2:
	ret;

}


// ===== COMPILED SASS (sm_100) =====

	.target	sm_100

	.elftype	@"ET_EXEC"


//--------------------- .note.nv.tkinfo           --------------------------
	.section	.note.nv.tkinfo,"",@"SHT_NOTE"
	.sectionflags	@"SHF_NOTE_NV_TKINFO"
	.tkinfo
        /*0018*/ 	.word	0x00000002
        /*0030*/ 	.string	""
        /*0030*/ 	.string	"ptxas"
        /*0030*/ 	.string	"Cuda compilation tools, release 13.0, V13.0.88"
        /*0030*/ 	.string	"Build cuda_13.0.r13.0/compiler.36424714_0"
        /*0030*/ 	.string	"-arch sm_100 -m 64 "



//--------------------- .note.nv.cuinfo           --------------------------
	.section	.note.nv.cuinfo,"",@"SHT_NOTE"
	.sectionflags	@"SHF_NOTE_NV_CUINFO"
        /*0018*/ 	.short	0x0002
        /*001a*/ 	.short	0x0064
        /*001c*/ 	.short	0x0082
	.zero		2


//--------------------- .nv.info                  --------------------------
	.section	.nv.info,"",@"SHT_CUDA_INFO"
	.align	4


	//----- nvinfo : EIATTR_REGCOUNT
	.align		4
        /*0000*/ 	.byte	0x04, 0x2f
        /*0002*/ 	.short	(.L_1 - .L_0)
	.align		4
.L_0:
        /*0004*/ 	.word	index@(_Z7addVectPiS_S_i)
        /*0008*/ 	.word	0x0000000c


	//----- nvinfo : EIATTR_FRAME_SIZE
	.align		4
.L_1:
        /*000c*/ 	.byte	0x04, 0x11
        /*000e*/ 	.short	(.L_3 - .L_2)
	.align		4
.L_2:
        /*0010*/ 	.word	index@(_Z7addVectPiS_S_i)
        /*0014*/ 	.word	0x00000000


	//----- nvinfo : EIATTR_MIN_STACK_SIZE
	.align		4
.L_3:
        /*0018*/ 	.byte	0x04, 0x12
        /*001a*/ 	.short	(.L_5 - .L_4)
	.align		4
.L_4:
        /*001c*/ 	.word	index@(_Z7addVectPiS_S_i)
        /*0020*/ 	.word	0x00000000
.L_5:


//--------------------- .nv.compat                --------------------------
	.section	.nv.compat,"",@"SHT_CUDA_COMPAT_INFO"
	.align	4
        /*0000*/ 	.byte	0x02, 0x09, 0x00, 0x00, 0x02, 0x02, 0x01, 0x00, 0x02, 0x05, 0x05, 0x00, 0x03, 0x07, 0x01, 0x01
        /*0010*/ 	.byte	0x02, 0x03, 0x00, 0x00, 0x02, 0x06, 0x01, 0x00, 0x04, 0x0b, 0x08, 0x00, 0x09, 0x00, 0x00, 0x00
        /*0020*/ 	.byte	0x00, 0x00, 0x00, 0x00


//--------------------- .nv.info._Z7addVectPiS_S_i --------------------------
	.section	.nv.info._Z7addVectPiS_S_i,"",@"SHT_CUDA_INFO"
	.sectionflags	@""
	.align	4


	//----- nvinfo : EIATTR_CUDA_API_VERSION
	.align		4
        /*0000*/ 	.byte	0x04, 0x37
        /*0002*/ 	.short	(.L_7 - .L_6)
.L_6:
        /*0004*/ 	.word	0x00000082


	//----- nvinfo : EIATTR_KPARAM_INFO
	.align		4
.L_7:
        /*0008*/ 	.byte	0x04, 0x17
        /*000a*/ 	.short	(.L_9 - .L_8)
.L_8:
        /*000c*/ 	.word	0x00000000
        /*0010*/ 	.short	0x0003
        /*0012*/ 	.short	0x0018
        /*0014*/ 	.byte	0x00, 0xf0, 0x11, 0x00


	//----- nvinfo : EIATTR_KPARAM_INFO
	.align		4
.L_9:
        /*0018*/ 	.byte	0x04, 0x17
        /*001a*/ 	.short	(.L_11 - .L_10)
.L_10:
        /*001c*/ 	.word	0x00000000
        /*0020*/ 	.short	0x0002
        /*0022*/ 	.short	0x0010
        /*0024*/ 	.byte	0x00, 0xf5, 0x21, 0x00


	//----- nvinfo : EIATTR_KPARAM_INFO
	.align		4
.L_11:
        /*0028*/ 	.byte	0x04, 0x17
        /*002a*/ 	.short	(.L_13 - .L_12)
.L_12:
        /*002c*/ 	.word	0x00000000
        /*0030*/ 	.short	0x0001
        /*0032*/ 	.short	0x0008
        /*0034*/ 	.byte	0x00, 0xf5, 0x21, 0x00


	//----- nvinfo : EIATTR_KPARAM_INFO
	.align		4
.L_13:
        /*0038*/ 	.byte	0x04, 0x17
        /*003a*/ 	.short	(.L_15 - .L_14)
.L_14:
        /*003c*/ 	.word	0x00000000
        /*0040*/ 	.short	0x0000
        /*0042*/ 	.short	0x0000
        /*0044*/ 	.byte	0x00, 0xf5, 0x21, 0x00


	//----- nvinfo : EIATTR_SPARSE_MMA_MASK
	.align		4
.L_15:
        /*0048*/ 	.byte	0x03, 0x50
        /*004a*/ 	.short	0x0000


	//----- nvinfo : EIATTR_MAXREG_COUNT
	.align		4
        /*004c*/ 	.byte	0x03, 0x1b
        /*004e*/ 	.short	0x00ff


	//----- nvinfo : EIATTR_MERCURY_ISA_VERSION
	.align		4
        /*0050*/ 	.byte	0x03, 0x5f
        /*0052*/ 	.short	0x0101


	//----- nvinfo : EIATTR_VRC_CTA_INIT_COUNT
	.align		4
        /*0054*/ 	.byte	0x02, 0x4a
	.zero		1
	.zero		1


	//----- nvinfo : EIATTR_EXIT_INSTR_OFFSETS
	.align		4
        /*0058*/ 	.byte	0x04, 0x1c
        /*005a*/ 	.short	(.L_17 - .L_16)


	//   ....[0]....
.L_16:
        /*005c*/ 	.word	0x00000070


	//   ....[1]....
        /*0060*/ 	.word	0x00000130


	//----- nvinfo : EIATTR_CBANK_PARAM_SIZE
	.align		4
.L_17:
        /*0064*/ 	.byte	0x03, 0x19
        /*0066*/ 	.short	0x001c


	//----- nvinfo : EIATTR_PARAM_CBANK
	.align		4
        /*0068*/ 	.byte	0x04, 0x0a
        /*006a*/ 	.short	(.L_19 - .L_18)
	.align		4
.L_18:
        /*006c*/ 	.word	index@(.nv.constant0._Z7addVectPiS_S_i)
        /*0070*/ 	.short	0x0380
        /*0072*/ 	.short	0x001c


	//----- nvinfo : EIATTR_SW_WAR
	.align		4
.L_19:
        /*0074*/ 	.byte	0x04, 0x36
        /*0076*/ 	.short	(.L_21 - .L_20)
.L_20:
        /*0078*/ 	.word	0x00000008
.L_21:


//--------------------- .nv.callgraph             --------------------------
	.section	.nv.callgraph,"",@"SHT_CUDA_CALLGRAPH"
	.align	4
	.sectionentsize	8
	.align		4
        /*0000*/ 	.word	0x00000000
	.align		4
        /*0004*/ 	.word	0xffffffff
	.align		4
        /*0008*/ 	.word	0x00000000
	.align		4
        /*000c*/ 	.word	0xfffffffe
	.align		4
        /*0010*/ 	.word	0x00000000
	.align		4
        /*0014*/ 	.word	0xfffffffd
	.align		4
        /*0018*/ 	.word	0x00000000
	.align		4
        /*001c*/ 	.word	0xfffffffc


//--------------------- .text._Z7addVectPiS_S_i   --------------------------
	.section	.text._Z7addVectPiS_S_i,"ax",@progbits
	.align	128
        .global         _Z7addVectPiS_S_i
        .type           _Z7addVectPiS_S_i,@function
        .size           _Z7addVectPiS_S_i,(.L_x_1 - _Z7addVectPiS_S_i)
        .other          _Z7addVectPiS_S_i,@"STO_CUDA_ENTRY STV_DEFAULT"
_Z7addVectPiS_S_i:
.text._Z7addVectPiS_S_i:
[----:B------:R-:W-:Y:S01]  /*0000*/  LDC R1, c[0x0][0x37c] ;  /* 0x0000df00ff017b82 */ /* 0x000fe20000000800 */
[----:B------:R-:W0:Y:S07]  /*0010*/  S2R R0, SR_TID.X ;  /* 0x0000000000007919 */ /* 0x000e2e0000002100 */
[----:B------:R-:W0:Y:S01]  /*0020*/  S2UR UR4, SR_CTAID.X ;  /* 0x00000000000479c3 */ /* 0x000e220000002500 */
[----:B------:R-:W1:Y:S07]  /*0030*/  LDCU UR5, c[0x0][0x398] ;  /* 0x00007300ff0577ac */ /* 0x000e6e0008000800 */
[----:B------:R-:W0:Y:S02]  /*0040*/  LDC R9, c[0x0][0x360] ;  /* 0x0000d800ff097b82 */ /* 0x000e240000000800 */
[----:B0-----:R-:W-:-:S05]  /*0050*/  IMAD R9, R9, UR4, R0 ;  /* 0x0000000409097c24 */ /* 0x001fca000f8e0200 */
[----:B-1----:R-:W-:-:S13]  /*0060*/  ISETP.GE.AND P0, PT, R9, UR5, PT ;  /* 0x0000000509007c0c */ /* 0x002fda000bf06270 */
[----:B------:R-:W-:Y:S05]  /*0070*/  @P0 EXIT ;  /* 0x000000000000094d */ /* 0x000fea0003800000 */
[----:B------:R-:W0:Y:S01]  /*0080*/  LDC.64 R2, c[0x0][0x388] ;  /* 0x0000e200ff027b82 */ /* 0x000e220000000a00 */
[----:B------:R-:W1:Y:S07]  /*0090*/  LDCU.64 UR4, c[0x0][0x358] ;  /* 0x00006b00ff0477ac */ /* 0x000e6e0008000a00 */
[----:B------:R-:W2:Y:S08]  /*00a0*/  LDC.64 R4, c[0x0][0x390] ;  /* 0x0000e400ff047b82 */ /* 0x000eb00000000a00 */
[----:B------:R-:W3:Y:S01]  /*00b0*/  LDC.64 R6, c[0x0][0x380] ;  /* 0x0000e000ff067b82 */ /* 0x000ee20000000a00 */
[----:B0-----:R-:W-:-:S06]  /*00c0*/  IMAD.WIDE R2, R9, 0x4, R2 ;  /* 0x0000000409027825 */ /* 0x001fcc00078e0202 */
[----:B-1----:R-:W4:Y:S01]  /*00d0*/  LDG.E R2, desc[UR4][R2.64] ;  /* 0x0000000402027981 */ /* 0x002f22000c1e1900 */
[----:B--2---:R-:W-:-:S06]  /*00e0*/  IMAD.WIDE R4, R9, 0x4, R4 ;  /* 0x0000000409047825 */ /* 0x004fcc00078e0204 */
[----:B------:R-:W4:Y:S01]  /*00f0*/  LDG.E R5, desc[UR4][R4.64] ;  /* 0x0000000404057981 */ /* 0x000f22000c1e1900 */
[----:B---3--:R-:W-:Y:S01]  /*0100*/  IMAD.WIDE R6, R9, 0x4, R6 ;  /* 0x0000000409067825 */ /* 0x008fe200078e0206 */
[----:B----4-:R-:W-:-:S05]  /*0110*/  IADD3 R9, PT, PT, R2, R5, RZ ;  /* 0x0000000502097210 */ /* 0x010fca0007ffe0ff */
[----:B------:R-:W-:Y:S01]  /*0120*/  STG.E desc[UR4][R6.64], R9 ;  /* 0x0000000906007986 */ /* 0x000fe2000c101904 */
[----:B------:R-:W-:Y:S05]  /*0130*/  EXIT ;  /* 0x000000000000794d */ /* 0x000fea0003800000 */
.L_x_0:
[----:B------:R-:W-:-:S00]  /*0140*/  BRA `(.L_x_0) ;  /* 0xfffffffc00fc7947 */ /* 0x000fc0000383ffff */
[----:B------:R-:W-:-:S00]  /*0150*/  NOP ;  /* 0x0000000000007918 */ /* 0x000fc00000000000 */
        /* <DEDUP_REMOVED lines=10> */
.L_x_1:


//--------------------- .nv.shared.reserved.0     --------------------------
	.section	.nv.shared.reserved.0,"aw",@nobits
	.weak		__nv_reservedSMEM_offset_0_alias
	.size		__nv_reservedSMEM_offset_0_alias, 0, 64
	.other		__nv_reservedSMEM_offset_0_alias,@"STO_CUDA_RESERVED_SHARED STV_DEFAULT"
__nv_reservedSMEM_offset_0_alias:
	.zero		0
	.zero		64


//--------------------- .nv.constant0._Z7addVectPiS_S_i --------------------------
	.section	.nv.constant0._Z7addVectPiS_S_i,"a",@progbits
	.sectionflags	@""
	.align	4
.nv.constant0._Z7addVectPiS_S_i:
	.zero		924


//--------------------- SYMBOLS --------------------------

	.type		.nv.reservedSmem.offset0,@object
	.size		.nv.reservedSmem.offset0,0x4
